//
// Generated by NVIDIA NVVM Compiler
//
// Compiler Build ID: CL-36424714
// Cuda compilation tools, release 13.0, V13.0.88
// Based on NVVM 20.0.0
//

.version 9.0
.target sm_100
.address_size 64

	// .globl	default_function_kernel

.visible .entry default_function_kernel(
	.param .u64 .ptr .align 1 default_function_kernel_param_0,
	.param .u64 .ptr .align 1 default_function_kernel_param_1,
	.param .u64 .ptr .align 1 default_function_kernel_param_2,
	.param .u64 .ptr .align 1 default_function_kernel_param_3
)
.maxntid 60
{
	.reg .pred 	%p<2>;
	.reg .b16 	%rs<6>;
	.reg .b32 	%r<8>;
	.reg .b32 	%f<5>;
	.reg .b64 	%rd<19>;

	ld.param.u64 	%rd1, [default_function_kernel_param_0];
	ld.param.u64 	%rd2, [default_function_kernel_param_1];
	ld.param.u64 	%rd3, [default_function_kernel_param_2];
	ld.param.u64 	%rd4, [default_function_kernel_param_3];
	cvta.to.global.u64 	%rd5, %rd2;
	cvta.to.global.u64 	%rd6, %rd3;
	cvta.to.global.u64 	%rd7, %rd1;
	cvta.to.global.u64 	%rd8, %rd4;
	mov.u32 	%r1, %ctaid.x;
	mov.u32 	%r2, %tid.x;
	mad.lo.s32 	%r3, %r1, 60, %r2;
	mul.wide.u32 	%rd9, %r3, 4;
	add.s64 	%rd10, %rd8, %rd9;
	ld.global.nc.f32 	%f1, [%rd10];
	mul.hi.u32 	%r4, %r1, 1808407283;
	shr.u32 	%r5, %r4, 6;
	mul.lo.s32 	%r6, %r5, 152;
	sub.s32 	%r7, %r1, %r6;
	setp.gt.u32 	%p1, %r7, 75;
	selp.b64 	%rd11, 20, 0, %p1;
	cvt.u16.u32 	%rs1, %r2;
	mul.lo.s16 	%rs2, %rs1, 13;
	shr.u16 	%rs3, %rs2, 8;
	mul.lo.s16 	%rs4, %rs3, 20;
	sub.s16 	%rs5, %rs1, %rs4;
	cvt.u64.u16 	%rd12, %rs5;
	and.b64  	%rd13, %rd12, 255;
	add.s64 	%rd14, %rd11, %rd13;
	shl.b64 	%rd15, %rd14, 2;
	add.s64 	%rd16, %rd7, %rd15;
	ld.global.nc.f32 	%f2, [%rd16];
	add.s64 	%rd17, %rd6, %rd15;
	ld.global.nc.f32 	%f3, [%rd17];
	fma.rn.f32 	%f4, %f1, %f2, %f3;
	add.s64 	%rd18, %rd5, %rd9;
	st.global.f32 	[%rd18], %f4;
	ret;

}


// ===== COMPILED SASS (sm_100) =====

	.target	sm_100

	.elftype	@"ET_EXEC"


//--------------------- .note.nv.tkinfo           --------------------------
	.section	.note.nv.tkinfo,"",@"SHT_NOTE"
	.sectionflags	@"SHF_NOTE_NV_TKINFO"
	.tkinfo
        /*0018*/ 	.word	0x00000002
        /*0030*/ 	.string	""
        /*0030*/ 	.string	"ptxas"
        /*0030*/ 	.string	"Cuda compilation tools, release 13.0, V13.0.88"
        /*0030*/ 	.string	"Build cuda_13.0.r13.0/compiler.36424714_0"
        /*0030*/ 	.string	"-arch sm_100 -m 64 "



//--------------------- .note.nv.cuinfo           --------------------------
	.section	.note.nv.cuinfo,"",@"SHT_NOTE"
	.sectionflags	@"SHF_NOTE_NV_CUINFO"
        /*0018*/ 	.short	0x0002
        /*001a*/ 	.short	0x0064
        /*001c*/ 	.short	0x0082
	.zero		2


//--------------------- .nv.info                  --------------------------
	.section	.nv.info,"",@"SHT_CUDA_INFO"
	.align	4


	//----- nvinfo : EIATTR_REGCOUNT
	.align		4
        /*0000*/ 	.byte	0x04, 0x2f
        /*0002*/ 	.short	(.L_1 - .L_0)
	.align		4
.L_0:
        /*0004*/ 	.word	index@(default_function_kernel)
        /*0008*/ 	.word	0x0000000e


	//----- nvinfo : EIATTR_FRAME_SIZE
	.align		4
.L_1:
        /*000c*/ 	.byte	0x04, 0x11
        /*000e*/ 	.short	(.L_3 - .L_2)
	.align		4
.L_2:
        /*0010*/ 	.word	index@(default_function_kernel)
        /*0014*/ 	.word	0x00000000


	//----- nvinfo : EIATTR_MIN_STACK_SIZE
	.align		4
.L_3:
        /*0018*/ 	.byte	0x04, 0x12
        /*001a*/ 	.short	(.L_5 - .L_4)
	.align		4
.L_4:
        /*001c*/ 	.word	index@(default_function_kernel)
        /*0020*/ 	.word	0x00000000
.L_5:


//--------------------- .nv.compat                --------------------------
	.section	.nv.compat,"",@"SHT_CUDA_COMPAT_INFO"
	.align	4
        /*0000*/ 	.byte	0x02, 0x09, 0x00, 0x00, 0x02, 0x02, 0x01, 0x00, 0x02, 0x05, 0x05, 0x00, 0x03, 0x07, 0x01, 0x01
        /*0010*/ 	.byte	0x02, 0x03, 0x00, 0x00, 0x02, 0x06, 0x01, 0x00, 0x04, 0x0b, 0x08, 0x00, 0x09, 0x00, 0x00, 0x00
        /*0020*/ 	.byte	0x00, 0x00, 0x00, 0x00


//--------------------- .nv.info.default_function_kernel --------------------------
	.section	.nv.info.default_function_kernel,"",@"SHT_CUDA_INFO"
	.sectionflags	@""
	.align	4


	//----- nvinfo : EIATTR_CUDA_API_VERSION
	.align		4
        /*0000*/ 	.byte	0x04, 0x37
        /*0002*/ 	.short	(.L_7 - .L_6)
.L_6:
        /*0004*/ 	.word	0x00000082


	//----- nvinfo : EIATTR_KPARAM_INFO
	.align		4
.L_7:
        /*0008*/ 	.byte	0x04, 0x17
        /*000a*/ 	.short	(.L_9 - .L_8)
.L_8:
        /*000c*/ 	.word	0x00000000
        /*0010*/ 	.short	0x0003
        /*0012*/ 	.short	0x0018
        /*0014*/ 	.byte	0x00, 0xf5, 0x21, 0x00


	//----- nvinfo : EIATTR_KPARAM_INFO
	.align		4
.L_9:
        /*0018*/ 	.byte	0x04, 0x17
        /*001a*/ 	.short	(.L_11 - .L_10)
.L_10:
        /*001c*/ 	.word	0x00000000
        /*0020*/ 	.short	0x0002
        /*0022*/ 	.short	0x0010
        /*0024*/ 	.byte	0x00, 0xf5, 0x21, 0x00


	//----- nvinfo : EIATTR_KPARAM_INFO
	.align		4
.L_11:
        /*0028*/ 	.byte	0x04, 0x17
        /*002a*/ 	.short	(.L_13 - .L_12)
.L_12:
        /*002c*/ 	.word	0x00000000
        /*0030*/ 	.short	0x0001
        /*0032*/ 	.short	0x0008
        /*0034*/ 	.byte	0x00, 0xf5, 0x21, 0x00


	//----- nvinfo : EIATTR_KPARAM_INFO
	.align		4
.L_13:
        /*0038*/ 	.byte	0x04, 0x17
        /*003a*/ 	.short	(.L_15 - .L_14)
.L_14:
        /*003c*/ 	.word	0x00000000
        /*0040*/ 	.short	0x0000
        /*0042*/ 	.short	0x0000
        /*0044*/ 	.byte	0x00, 0xf5, 0x21, 0x00


	//----- nvinfo : EIATTR_SPARSE_MMA_MASK
	.align		4
.L_15:
        /*0048*/ 	.byte	0x03, 0x50
        /*004a*/ 	.short	0x0000


	//----- nvinfo : EIATTR_MAXREG_COUNT
	.align		4
        /*004c*/ 	.byte	0x03, 0x1b
        /*004e*/ 	.short	0x00ff


	//----- nvinfo : EIATTR_MERCURY_ISA_VERSION
	.align		4
        /*0050*/ 	.byte	0x03, 0x5f
        /*0052*/ 	.short	0x0101


	//----- nvinfo : EIATTR_VRC_CTA_INIT_COUNT
	.align		4
        /*0054*/ 	.byte	0x02, 0x4a
	.zero		1
	.zero		1


	//----- nvinfo : EIATTR_EXIT_INSTR_OFFSETS
	.align		4
        /*0058*/ 	.byte	0x04, 0x1c
        /*005a*/ 	.short	(.L_17 - .L_16)


	//   ....[0]....
.L_16:
        /*005c*/ 	.word	0x00000270


	//----- nvinfo : EIATTR_MAX_THREADS
	.align		4
.L_17:
        /*0060*/ 	.byte	0x04, 0x05
        /*0062*/ 	.short	(.L_19 - .L_18)
.L_18:
        /*0064*/ 	.word	0x0000003c
        /*0068*/ 	.word	0x00000001
        /*006c*/ 	.word	0x00000001


	//----- nvinfo : EIATTR_CBANK_PARAM_SIZE
	.align		4
.L_19:
        /*0070*/ 	.byte	0x03, 0x19
        /*0072*/ 	.short	0x0020


	//----- nvinfo : EIATTR_PARAM_CBANK
	.align		4
        /*0074*/ 	.byte	0x04, 0x0a
        /*0076*/ 	.short	(.L_21 - .L_20)
	.align		4
.L_20:
        /*0078*/ 	.word	index@(.nv.constant0.default_function_kernel)
        /*007c*/ 	.short	0x0380
        /*007e*/ 	.short	0x0020


	//----- nvinfo : EIATTR_SW_WAR
	.align		4
.L_21:
        /*0080*/ 	.byte	0x04, 0x36
        /*0082*/ 	.short	(.L_23 - .L_22)
.L_22:
        /*0084*/ 	.word	0x00000008
.L_23:


//--------------------- .nv.callgraph             --------------------------
	.section	.nv.callgraph,"",@"SHT_CUDA_CALLGRAPH"
	.align	4
	.sectionentsize	8
	.align		4
        /*0000*/ 	.word	0x00000000
	.align		4
        /*0004*/ 	.word	0xffffffff
	.align		4
        /*0008*/ 	.word	0x00000000
	.align		4
        /*000c*/ 	.word	0xfffffffe
	.align		4
        /*0010*/ 	.word	0x00000000
	.align		4
        /*0014*/ 	.word	0xfffffffd
	.align		4
        /*0018*/ 	.word	0x00000000
	.align		4
        /*001c*/ 	.word	0xfffffffc


//--------------------- .text.default_function_kernel --------------------------
	.section	.text.default_function_kernel,"ax",@progbits
	.align	128
        .global         default_function_kernel
        .type           default_function_kernel,@function
        .size           default_function_kernel,(.L_x_1 - default_function_kernel)
        .other          default_function_kernel,@"STO_CUDA_ENTRY STV_DEFAULT"
default_function_kernel:
.text.default_function_kernel:
[----:B------:R-:W-:Y:S01]  /*0000*/  LDC R1, c[0x0][0x37c] ;  /* 0x0000df00ff017b82 */ /* 0x000fe20000000800 */
[----:B------:R-:W0:Y:S01]  /*0010*/  S2R R5, SR_TID.X ;  /* 0x0000000000057919 */ /* 0x000e220000002100 */
[----:B------:R-:W1:Y:S01]  /*0020*/  LDCU.64 UR6, c[0x0][0x380] ;  /* 0x00007000ff0677ac */ /* 0x000e620008000a00 */
[----:B------:R-:W2:Y:S01]  /*0030*/  S2R R11, SR_CTAID.X ;  /* 0x00000000000b7919 */ /* 0x000ea20000002500 */
[----:B------:R-:W3:Y:S01]  /*0040*/  LDCU.64 UR8, c[0x0][0x390] ;  /* 0x00007200ff0877ac */ /* 0x000ee20008000a00 */
[----:B------:R-:W4:Y:S01]  /*0050*/  LDCU.64 UR4, c[0x0][0x358] ;  /* 0x00006b00ff0477ac */ /* 0x000f220008000a00 */
[----:B0-----:R-:W-:-:S05]  /*0060*/  PRMT R0, R5, 0x9910, RZ ;  /* 0x0000991005007816 */ /* 0x001fca00000000ff */
[----:B------:R-:W-:-:S05]  /*0070*/  IMAD R0, R0, 0xd, RZ ;  /* 0x0000000d00007824 */ /* 0x000fca00078e02ff */
[----:B------:R-:W-:-:S04]  /*0080*/  LOP3.LUT R0, R0, 0xffff, RZ, 0xc0, !PT ;  /* 0x0000ffff00007812 */ /* 0x000fc800078ec0ff */
[----:B------:R-:W-:-:S04]  /*0090*/  SHF.R.U32.HI R0, RZ, 0x8, R0 ;  /* 0x00000008ff007819 */ /* 0x000fc80000011600 */
[----:B------:R-:W-:Y:S01]  /*00a0*/  PRMT R2, R0, 0x9910, RZ ;  /* 0x0000991000027816 */ /* 0x000fe200000000ff */
[----:B--2---:R-:W-:-:S04]  /*00b0*/  IMAD.HI.U32 R0, R11, 0x6bca1af3, RZ ;  /* 0x6bca1af30b007827 */ /* 0x004fc800078e00ff */
[----:B------:R-:W-:Y:S01]  /*00c0*/  IMAD R2, R2, 0x14, RZ ;  /* 0x0000001402027824 */ /* 0x000fe200078e02ff */
[----:B------:R-:W-:-:S03]  /*00d0*/  SHF.R.U32.HI R0, RZ, 0x6, R0 ;  /* 0x00000006ff007819 */ /* 0x000fc60000011600 */
[----:B------:R-:W-:Y:S02]  /*00e0*/  IMAD.MOV R4, RZ, RZ, -R2 ;  /* 0x000000ffff047224 */ /* 0x000fe400078e0a02 */
[----:B------:R-:W-:Y:S01]  /*00f0*/  IMAD R0, R0, -0x98, R11 ;  /* 0xffffff6800007824 */ /* 0x000fe200078e020b */
[----:B------:R-:W0:Y:S01]  /*0100*/  LDC.64 R2, c[0x0][0x398] ;  /* 0x0000e600ff027b82 */ /* 0x000e220000000a00 */
[----:B------:R-:W-:Y:S01]  /*0110*/  IMAD R11, R11, 0x3c, R5 ;  /* 0x0000003c0b0b7824 */ /* 0x000fe200078e0205 */
[----:B------:R-:W-:Y:S02]  /*0120*/  PRMT R4, R4, 0x7710, RZ ;  /* 0x0000771004047816 */ /* 0x000fe400000000ff */
[----:B------:R-:W-:-:S03]  /*0130*/  ISETP.GT.U32.AND P0, PT, R0, 0x4b, PT ;  /* 0x0000004b0000780c */ /* 0x000fc60003f04070 */
[----:B------:R-:W-:Y:S01]  /*0140*/  IMAD.IADD R0, R4, 0x1, R5 ;  /* 0x0000000104007824 */ /* 0x000fe200078e0205 */
[----:B------:R-:W-:Y:S01]  /*0150*/  SEL R7, RZ, 0x14, !P0 ;  /* 0x00000014ff077807 */ /* 0x000fe20004000000 */
[----:B------:R-:W2:Y:S03]  /*0160*/  LDC.64 R4, c[0x0][0x388] ;  /* 0x0000e200ff047b82 */ /* 0x000ea60000000a00 */
[----:B------:R-:W-:-:S04]  /*0170*/  LOP3.LUT R0, R0, 0xff, RZ, 0xc0, !PT ;  /* 0x000000ff00007812 */ /* 0x000fc800078ec0ff */
[----:B------:R-:W-:-:S05]  /*0180*/  IADD3 R0, P0, PT, R0, R7, RZ ;  /* 0x0000000700007210 */ /* 0x000fca0007f1e0ff */
[----:B------:R-:W-:Y:S02]  /*0190*/  IMAD.SHL.U32 R8, R0, 0x4, RZ ;  /* 0x0000000400087824 */ /* 0x000fe400078e00ff */
[----:B------:R-:W-:Y:S02]  /*01a0*/  IMAD.X R7, RZ, RZ, RZ, P0 ;  /* 0x000000ffff077224 */ /* 0x000fe400000e06ff */
[----:B0-----:R-:W-:Y:S01]  /*01b0*/  IMAD.WIDE.U32 R2, R11, 0x4, R2 ;  /* 0x000000040b027825 */ /* 0x001fe200078e0002 */
[----:B-1----:R-:W-:Y:S02]  /*01c0*/  IADD3 R6, P0, PT, R8, UR6, RZ ;  /* 0x0000000608067c10 */ /* 0x002fe4000ff1e0ff */
[----:B------:R-:W-:Y:S02]  /*01d0*/  SHF.L.U64.HI R0, R0, 0x2, R7 ;  /* 0x0000000200007819 */ /* 0x000fe40000010207 */
[----:B---3--:R-:W-:Y:S01]  /*01e0*/  IADD3 R8, P1, PT, R8, UR8, RZ ;  /* 0x0000000808087c10 */ /* 0x008fe2000ff3e0ff */
[----:B----4-:R-:W3:Y:S01]  /*01f0*/  LDG.E.CONSTANT R2, desc[UR4][R2.64] ;  /* 0x0000000402027981 */ /* 0x010ee2000c1e9900 */
[----:B------:R-:W-:-:S02]  /*0200*/  IADD3.X R7, PT, PT, R0, UR7, RZ, P0, !PT ;  /* 0x0000000700077c10 */ /* 0x000fc400087fe4ff */
[----:B------:R-:W-:-:S04]  /*0210*/  IADD3.X R9, PT, PT, R0, UR9, RZ, P1, !PT ;  /* 0x0000000900097c10 */ /* 0x000fc80008ffe4ff */
[----:B------:R-:W3:Y:S04]  /*0220*/  LDG.E.CONSTANT R7, desc[UR4][R6.64] ;  /* 0x0000000406077981 */ /* 0x000ee8000c1e9900 */
[----:B------:R-:W3:Y:S01]  /*0230*/  LDG.E.CONSTANT R9, desc[UR4][R8.64] ;  /* 0x0000000408097981 */ /* 0x000ee2000c1e9900 */
[----:B--2---:R-:W-:-:S04]  /*0240*/  IMAD.WIDE.U32 R4, R11, 0x4, R4 ;  /* 0x000000040b047825 */ /* 0x004fc800078e0004 */
[----:B---3--:R-:W-:-:S05]  /*0250*/  FFMA R11, R2, R7, R9 ;  /* 0x00000007020b7223 */ /* 0x008fca0000000009 */
[----:B------:R-:W-:Y:S01]  /*0260*/  STG.E desc[UR4][R4.64], R11 ;  /* 0x0000000b04007986 */ /* 0x000fe2000c101904 */
[----:B------:R-:W-:Y:S05]  /*0270*/  EXIT ;  /* 0x000000000000794d */ /* 0x000fea0003800000 */
.L_x_0:
[----:B------:R-:W-:-:S00]  /*0280*/  BRA `(.L_x_0) ;  /* 0xfffffffc00fc7947 */ /* 0x000fc0000383ffff */
[----:B------:R-:W-:-:S00]  /*0290*/  NOP ;  /* 0x0000000000007918 */ /* 0x000fc00000000000 */
        /* <DEDUP_REMOVED lines=14> */
.L_x_1:


//--------------------- .nv.shared.reserved.0     --------------------------
	.section	.nv.shared.reserved.0,"aw",@nobits
	.weak		__nv_reservedSMEM_offset_0_alias
	.size		__nv_reservedSMEM_offset_0_alias, 0, 64
	.other		__nv_reservedSMEM_offset_0_alias,@"STO_CUDA_RESERVED_SHARED STV_DEFAULT"
__nv_reservedSMEM_offset_0_alias:
	.zero		0
	.zero		64


//--------------------- .nv.constant0.default_function_kernel --------------------------
	.section	.nv.constant0.default_function_kernel,"a",@progbits
	.sectionflags	@""
	.align	4
.nv.constant0.default_function_kernel:
	.zero		928


//--------------------- SYMBOLS --------------------------

	.type		.nv.reservedSmem.offset0,@object
	.size		.nv.reservedSmem.offset0,0x4
